	.headerflags	@"EF_CUDA_TEXMODE_UNIFIED EF_CUDA_64BIT_ADDRESS EF_CUDA_ACCELERATORS EF_CUDA_SM90 EF_CUDA_VIRTUAL_SM(EF_CUDA_SM90)"
	.elftype	@"ET_EXEC"


//--------------------- .nv.info                  --------------------------
	.section	.nv.info,"",@"SHT_CUDA_INFO"
	.align	4


	//----- nvinfo : EIATTR_REGCOUNT
	.align		4
        /*0000*/ 	.byte	0x04, 0x2f
        /*0002*/ 	.short	(.L_3 - .L_2)
	.align		4
.L_2:
        /*0004*/ 	.word	index@(triton_poi_fused__native_batch_norm_legit_no_training_relu_36)
        /*0008*/ 	.word	0x00000022


	//----- nvinfo : EIATTR_MIN_STACK_SIZE
	.align		4
.L_3:
        /*000c*/ 	.byte	0x04, 0x12
        /*000e*/ 	.short	(.L_5 - .L_4)
	.align		4
.L_4:
        /*0010*/ 	.word	index@(triton_poi_fused__native_batch_norm_legit_no_training_relu_36)
        /*0014*/ 	.word	0x00000000


	//----- nvinfo : EIATTR_FRAME_SIZE
	.align		4
.L_5:
        /*0018*/ 	.byte	0x04, 0x11
        /*001a*/ 	.short	(.L_7 - .L_6)
	.align		4
.L_6:
        /*001c*/ 	.word	index@(triton_poi_fused__native_batch_norm_legit_no_training_relu_36)
        /*0020*/ 	.word	0x00000000


	//----- nvinfo : EIATTR_MIN_STACK_SIZE
	.align		4
.L_7:
        /*0024*/ 	.byte	0x04, 0x12
        /*0026*/ 	.short	(.L_9 - .L_8)
	.align		4
.L_8:
        /*0028*/ 	.word	index@(triton_poi_fused__native_batch_norm_legit_no_training_relu_36)
        /*002c*/ 	.word	0x00000000
.L_9:


//--------------------- .nv.info.triton_poi_fused__native_batch_norm_legit_no_training_relu_36 --------------------------
	.section	.nv.info.triton_poi_fused__native_batch_norm_legit_no_training_relu_36,"",@"SHT_CUDA_INFO"
	.sectionflags	@""
	.align	4


	//----- nvinfo : EIATTR_CUDA_API_VERSION
	.align		4
        /*0000*/ 	.byte	0x04, 0x37
        /*0002*/ 	.short	(.L_11 - .L_10)
.L_10:
        /*0004*/ 	.word	0x0000007c


	//----- nvinfo : EIATTR_KPARAM_INFO
	.align		4
.L_11:
        /*0008*/ 	.byte	0x04, 0x17
        /*000a*/ 	.short	(.L_13 - .L_12)
.L_12:
        /*000c*/ 	.word	0x00000000
        /*0010*/ 	.short	0x0007
        /*0012*/ 	.short	0x0034
        /*0014*/ 	.byte	0x00, 0xf0, 0x11, 0x00


	//----- nvinfo : EIATTR_KPARAM_INFO
	.align		4
.L_13:
        /*0018*/ 	.byte	0x04, 0x17
        /*001a*/ 	.short	(.L_15 - .L_14)
.L_14:
        /*001c*/ 	.word	0x00000000
        /*0020*/ 	.short	0x0006
        /*0022*/ 	.short	0x0030
        /*0024*/ 	.byte	0x00, 0xf0, 0x11, 0x00


	//----- nvinfo : EIATTR_KPARAM_INFO
	.align		4
.L_15:
        /*0028*/ 	.byte	0x04, 0x17
        /*002a*/ 	.short	(.L_17 - .L_16)
.L_16:
        /*002c*/ 	.word	0x00000000
        /*0030*/ 	.short	0x0005
        /*0032*/ 	.short	0x0028
        /*0034*/ 	.byte	0x00, 0xf4, 0x21, 0x00


	//----- nvinfo : EIATTR_KPARAM_INFO
	.align		4
.L_17:
        /*0038*/ 	.byte	0x04, 0x17
        /*003a*/ 	.short	(.L_19 - .L_18)
.L_18:
        /*003c*/ 	.word	0x00000000
        /*0040*/ 	.short	0x0004
        /*0042*/ 	.short	0x0020
        /*0044*/ 	.byte	0x00, 0xf4, 0x21, 0x00


	//----- nvinfo : EIATTR_KPARAM_INFO
	.align		4
.L_19:
        /*0048*/ 	.byte	0x04, 0x17
        /*004a*/ 	.short	(.L_21 - .L_20)
.L_20:
        /*004c*/ 	.word	0x00000000
        /*0050*/ 	.short	0x0003
        /*0052*/ 	.short	0x0018
        /*0054*/ 	.byte	0x00, 0xf4, 0x21, 0x00


	//----- nvinfo : EIATTR_KPARAM_INFO
	.align		4
.L_21:
        /*0058*/ 	.byte	0x04, 0x17
        /*005a*/ 	.short	(.L_23 - .L_22)
.L_22:
        /*005c*/ 	.word	0x00000000
        /*0060*/ 	.short	0x0002
        /*0062*/ 	.short	0x0010
        /*0064*/ 	.byte	0x00, 0xf4, 0x21, 0x00


	//----- nvinfo : EIATTR_KPARAM_INFO
	.align		4
.L_23:
        /*0068*/ 	.byte	0x04, 0x17
        /*006a*/ 	.short	(.L_25 - .L_24)
.L_24:
        /*006c*/ 	.word	0x00000000
        /*0070*/ 	.short	0x0001
        /*0072*/ 	.short	0x0008
        /*0074*/ 	.byte	0x00, 0xf4, 0x21, 0x00


	//----- nvinfo : EIATTR_KPARAM_INFO
	.align		4
.L_25:
        /*0078*/ 	.byte	0x04, 0x17
        /*007a*/ 	.short	(.L_27 - .L_26)
.L_26:
        /*007c*/ 	.word	0x00000000
        /*0080*/ 	.short	0x0000
        /*0082*/ 	.short	0x0000
        /*0084*/ 	.byte	0x00, 0xf4, 0x21, 0x00


	//----- nvinfo : EIATTR_SPARSE_MMA_MASK
	.align		4
.L_27:
        /*0088*/ 	.byte	0x03, 0x50
        /*008a*/ 	.short	0x0000


	//----- nvinfo : EIATTR_MAXREG_COUNT
	.align		4
        /*008c*/ 	.byte	0x03, 0x1b
        /*008e*/ 	.short	0x00ff


	//----- nvinfo : EIATTR_EXIT_INSTR_OFFSETS
	.align		4
        /*0090*/ 	.byte	0x04, 0x1c
        /*0092*/ 	.short	(.L_29 - .L_28)


	//   ....[0]....
.L_28:
        /*0094*/ 	.word	0x00001240


	//   ....[1]....
        /*0098*/ 	.word	0x00001310


	//----- nvinfo : EIATTR_REQNTID
	.align		4
.L_29:
        /*009c*/ 	.byte	0x04, 0x10
        /*009e*/ 	.short	(.L_31 - .L_30)
.L_30:
        /*00a0*/ 	.word	0x00000100
        /*00a4*/ 	.word	0x00000001
        /*00a8*/ 	.word	0x00000001


	//----- nvinfo : EIATTR_CBANK_PARAM_SIZE
	.align		4
.L_31:
        /*00ac*/ 	.byte	0x03, 0x19
        /*00ae*/ 	.short	0x0038


	//----- nvinfo : EIATTR_PARAM_CBANK
	.align		4
        /*00b0*/ 	.byte	0x04, 0x0a
        /*00b2*/ 	.short	(.L_33 - .L_32)
	.align		4
.L_32:
        /*00b4*/ 	.word	index@(.nv.constant0.triton_poi_fused__native_batch_norm_legit_no_training_relu_36)
        /*00b8*/ 	.short	0x0210
        /*00ba*/ 	.short	0x0038


	//----- nvinfo : EIATTR_SW_WAR
	.align		4
.L_33:
        /*00bc*/ 	.byte	0x04, 0x36
        /*00be*/ 	.short	(.L_35 - .L_34)
.L_34:
        /*00c0*/ 	.word	0x00000008
.L_35:


//--------------------- .nv.callgraph             --------------------------
	.section	.nv.callgraph,"",@"SHT_CUDA_CALLGRAPH"
	.align	4
	.sectionentsize	8
	.align		4
        /*0000*/ 	.word	0x00000000
	.align		4
        /*0004*/ 	.word	0xffffffff
	.align		4
        /*0008*/ 	.word	0x00000000
	.align		4
        /*000c*/ 	.word	0xfffffffe
	.align		4
        /*0010*/ 	.word	0x00000000
	.align		4
        /*0014*/ 	.word	0xfffffffd
	.align		4
        /*0018*/ 	.word	0x00000000
	.align		4
        /*001c*/ 	.word	0xfffffffc


//--------------------- .nv.constant4             --------------------------
	.section	.nv.constant4,"a",@progbits
	.align	8
	.align		8
.nv.constant4:
        /*0000*/ 	.dword	_$_str
	.align		8
        /*0008*/ 	.dword	_$_str_$_2


//--------------------- .text.triton_poi_fused__native_batch_norm_legit_no_training_relu_36 --------------------------
	.section	.text.triton_poi_fused__native_batch_norm_legit_no_training_relu_36,"ax",@progbits
	.sectionflags	@"SHF_BARRIERS=1"
	.align	128
        .global         triton_poi_fused__native_batch_norm_legit_no_training_relu_36
        .type           triton_poi_fused__native_batch_norm_legit_no_training_relu_36,@function
        .size           triton_poi_fused__native_batch_norm_legit_no_training_relu_36,(.L_x_1 - triton_poi_fused__native_batch_norm_legit_no_training_relu_36)
        .other          triton_poi_fused__native_batch_norm_legit_no_training_relu_36,@"STO_CUDA_ENTRY STV_DEFAULT"
triton_poi_fused__native_batch_norm_legit_no_training_relu_36:
.text.triton_poi_fused__native_batch_norm_legit_no_training_relu_36:
[----:B------:R-:W0:Y:S02]  /*0000*/  LDC R1, c[0x0][0x28] ;  /* 0x00000a00ff017b82 */ /* 0x000e240000000800 */
[----:B------:R-:W1:Y:S01]  /*0010*/  S2R R3, SR_CTAID.Y ;  /* 0x0000000000037919 */ /* 0x000e620000002600 */
[----:B------:R-:W2:Y:S01]  /*0020*/  LDC.64 R30, c[0x0][0x210] ;  /* 0x00008400ff1e7b82 */ /* 0x000ea20000000a00 */
[----:B------:R-:W-:Y:S02]  /*0030*/  CS2R R6, SRZ ;  /* 0x0000000000067805 */ /* 0x000fe4000001ff00 */
[----:B------:R-:W-:Y:S01]  /*0040*/  CS2R R10, SRZ ;  /* 0x00000000000a7805 */ /* 0x000fe2000001ff00 */
[----:B------:R-:W3:Y:S01]  /*0050*/  S2R R8, SR_TID.X ;  /* 0x0000000000087919 */ /* 0x000ee20000002100 */
[----:B------:R-:W-:Y:S01]  /*0060*/  ULDC.64 UR6, c[0x0][0x208] ;  /* 0x0000820000067ab9 */ /* 0x000fe20000000a00 */
[----:B------:R-:W4:Y:S02]  /*0070*/  S2R R21, SR_CTAID.X ;  /* 0x0000000000157919 */ /* 0x000f240000002500 */
[----:B------:R-:W5:Y:S01]  /*0080*/  LDC.64 R26, c[0x0][0x218] ;  /* 0x00008600ff1a7b82 */ /* 0x000f620000000a00 */
[----:B-1----:R-:W-:-:S02]  /*0090*/  IMAD.SHL.U32 R3, R3, 0x40, RZ ;  /* 0x0000004003037824 */ /* 0x002fc400078e00ff */
[----:B---3--:R-:W-:Y:S02]  /*00a0*/  IMAD.SHL.U32 R0, R8, 0x4, RZ ;  /* 0x0000000408007824 */ /* 0x008fe400078e00ff */
[----:B----4-:R-:W-:-:S03]  /*00b0*/  IMAD.SHL.U32 R21, R21, 0x40, RZ ;  /* 0x0000004015157824 */ /* 0x010fc600078e00ff */
[----:B------:R-:W-:-:S04]  /*00c0*/  LOP3.LUT R24, R3, 0x3c, R0, 0xf8, !PT ;  /* 0x0000003c03187812 */ /* 0x000fc800078ef800 */
[C---:B------:R-:W-:Y:S01]  /*00d0*/  ISETP.GE.AND P0, PT, R24.reuse, 0x600, PT ;  /* 0x000006001800780c */ /* 0x040fe20003f06270 */
[----:B------:R-:W-:-:S05]  /*00e0*/  IMAD.HI R2, R24, 0x2aaaaaab, RZ ;  /* 0x2aaaaaab18027827 */ /* 0x000fca00078e02ff */
[----:B------:R-:W-:-:S04]  /*00f0*/  SHF.R.U32.HI R5, RZ, 0x1f, R2 ;  /* 0x0000001fff057819 */ /* 0x000fc80000011602 */
[----:B------:R-:W-:Y:S02]  /*0100*/  LEA.HI.SX32 R15, R2, R5, 0x1a ;  /* 0x00000005020f7211 */ /* 0x000fe400078fd2ff */
[----:B------:R-:W-:Y:S02]  /*0110*/  CS2R R4, SRZ ;  /* 0x0000000000047805 */ /* 0x000fe4000001ff00 */
[----:B------:R-:W-:Y:S02]  /*0120*/  SHF.R.U32.HI R2, RZ, 0x4, R8 ;  /* 0x00000004ff027819 */ /* 0x000fe40000011608 */
[----:B------:R-:W-:Y:S01]  /*0130*/  CS2R R8, SRZ ;  /* 0x0000000000087805 */ /* 0x000fe2000001ff00 */
[----:B------:R-:W-:Y:S01]  /*0140*/  IMAD R24, R15, -0x180, R24 ;  /* 0xfffffe800f187824 */ /* 0x000fe200078e0218 */
[----:B------:R-:W-:-:S03]  /*0150*/  SGXT.U32 R2, R2, 0x4 ;  /* 0x000000040202781a */ /* 0x000fc60000000000 */
[----:B------:R-:W-:Y:S01]  /*0160*/  IMAD R15, R15, 0x54600, R24 ;  /* 0x000546000f0f7824 */ /* 0x000fe200078e0218 */
[----:B------:R-:W-:Y:S02]  /*0170*/  LOP3.LUT R12, R21, R2, RZ, 0xfc, !PT ;  /* 0x00000002150c7212 */ /* 0x000fe400078efcff */
[----:B------:R-:W-:Y:S02]  /*0180*/  LOP3.LUT R13, R21, 0x10, R2, 0xfe, !PT ;  /* 0x00000010150d7812 */ /* 0x000fe400078efe02 */
[C---:B------:R-:W-:Y:S01]  /*0190*/  ISETP.LT.AND P1, PT, R12.reuse, 0x384, !P0 ;  /* 0x000003840c00780c */ /* 0x040fe20004721270 */
[--C-:B------:R-:W-:Y:S01]  /*01a0*/  IMAD R19, R12, 0x180, R15.reuse ;  /* 0x000001800c137824 */ /* 0x100fe200078e020f */
[C---:B------:R-:W-:Y:S01]  /*01b0*/  ISETP.LT.AND P2, PT, R13.reuse, 0x384, !P0 ;  /* 0x000003840d00780c */ /* 0x040fe20004741270 */
[----:B------:R-:W-:Y:S01]  /*01c0*/  IMAD R23, R13, 0x180, R15 ;  /* 0x000001800d177824 */ /* 0x000fe200078e020f */
[----:B------:R-:W-:Y:S01]  /*01d0*/  LOP3.LUT R29, R21, 0x20, R2, 0xfe, !PT ;  /* 0x00000020151d7812 */ /* 0x000fe200078efe02 */
[----:B--2---:R-:W-:Y:S01]  /*01e0*/  IMAD.WIDE R18, R19, 0x4, R30 ;  /* 0x0000000413127825 */ /* 0x004fe200078e021e */
[----:B------:R-:W-:-:S02]  /*01f0*/  LOP3.LUT R14, R21, 0x30, R2, 0xfe, !PT ;  /* 0x00000030150e7812 */ /* 0x000fc400078efe02 */
[C---:B------:R-:W-:Y:S01]  /*0200*/  ISETP.LT.AND P3, PT, R29.reuse, 0x384, !P0 ;  /* 0x000003841d00780c */ /* 0x040fe20004761270 */
[----:B------:R-:W-:Y:S01]  /*0210*/  IMAD R29, R29, 0x180, R15 ;  /* 0x000001801d1d7824 */ /* 0x000fe200078e020f */
[C---:B------:R-:W-:Y:S01]  /*0220*/  ISETP.LT.AND P4, PT, R14.reuse, 0x384, !P0 ;  /* 0x000003840e00780c */ /* 0x040fe20004781270 */
[----:B------:R-:W-:Y:S01]  /*0230*/  IMAD.WIDE R22, R23, 0x4, R30 ;  /* 0x0000000417167825 */ /* 0x000fe200078e021e */
[----:B------:R-:W-:Y:S01]  /*0240*/  LOP3.LUT R0, R21, 0x3c, R0, 0xf8, !PT ;  /* 0x0000003c15007812 */ /* 0x000fe200078ef800 */
[----:B------:R1:W2:Y:S02]  /*0250*/  @P1 LDG.E.EL.128 R4, desc[UR6][R18.64] ;  /* 0x0000000612041981 */ /* 0x0002a4000c2e1d00 */
[----:B------:R-:W-:Y:S02]  /*0260*/  IMAD R17, R14, 0x180, R15 ;  /* 0x000001800e117824 */ /* 0x000fe400078e020f */
[----:B------:R-:W-:Y:S01]  /*0270*/  IMAD.WIDE R28, R29, 0x4, R30 ;  /* 0x000000041d1c7825 */ /* 0x000fe200078e021e */
[----:B------:R3:W4:Y:S01]  /*0280*/  @P2 LDG.E.EL.128 R8, desc[UR6][R22.64] ;  /* 0x0000000616082981 */ /* 0x000722000c2e1d00 */
[----:B------:R-:W-:-:S02]  /*0290*/  CS2R R12, SRZ ;  /* 0x00000000000c7805 */ /* 0x000fc4000001ff00 */
[----:B------:R-:W-:Y:S01]  /*02a0*/  CS2R R14, SRZ ;  /* 0x00000000000e7805 */ /* 0x000fe2000001ff00 */
[----:B------:R-:W-:Y:S01]  /*02b0*/  IMAD.WIDE R30, R17, 0x4, R30 ;  /* 0x00000004111e7825 */ /* 0x000fe200078e021e */
[----:B------:R-:W-:Y:S02]  /*02c0*/  CS2R R16, SRZ ;  /* 0x0000000000107805 */ /* 0x000fe4000001ff00 */
[----:B-1----:R-:W-:Y:S02]  /*02d0*/  CS2R R18, SRZ ;  /* 0x0000000000127805 */ /* 0x002fe4000001ff00 */
[----:B------:R-:W-:Y:S01]  /*02e0*/  CS2R R20, SRZ ;  /* 0x0000000000147805 */ /* 0x000fe2000001ff00 */
[----:B-----5:R-:W-:Y:S01]  /*02f0*/  IMAD.WIDE R26, R24, 0x4, R26 ;  /* 0x00000004181a7825 */ /* 0x020fe200078e021a */
[----:B------:R1:W5:Y:S01]  /*0300*/  @P3 LDG.E.EL.128 R12, desc[UR6][R28.64] ;  /* 0x000000061c0c3981 */ /* 0x000362000c2e1d00 */
[----:B---3--:R-:W-:-:S03]  /*0310*/  CS2R R22, SRZ ;  /* 0x0000000000167805 */ /* 0x008fc6000001ff00 */
[----:B------:R-:W3:Y:S04]  /*0320*/  @P4 LDG.E.EL.128 R16, desc[UR6][R30.64] ;  /* 0x000000061e104981 */ /* 0x000ee8000c2e1d00 */
[----:B------:R-:W2:Y:S01]  /*0330*/  @!P0 LDG.E.EL.128 R20, desc[UR6][R26.64] ;  /* 0x000000061a148981 */ /* 0x000ea2000c2e1d00 */
[----:B-1----:R-:W1:Y:S02]  /*0340*/  LDC.64 R28, c[0x0][0x220] ;  /* 0x00008800ff1c7b82 */ /* 0x002e640000000a00 */
[----:B-1----:R-:W-:-:S04]  /*0350*/  IMAD.WIDE R28, R24, 0x4, R28 ;  /* 0x00000004181c7825 */ /* 0x002fc800078e021c */
[C---:B--2---:R-:W-:Y:S01]  /*0360*/  FADD R4, -R20.reuse, R4 ;  /* 0x0000000414047221 */ /* 0x044fe20000000100 */
[C---:B----4-:R-:W-:Y:S01]  /*0370*/  FADD R25, -R20.reuse, R8 ;  /* 0x0000000814197221 */ /* 0x050fe20000000100 */
[C---:B-----5:R-:W-:Y:S01]  /*0380*/  FADD R12, -R20.reuse, R12 ;  /* 0x0000000c140c7221 */ /* 0x060fe20000000100 */
[----:B---3--:R-:W-:Y:S01]  /*0390*/  FADD R16, -R20, R16 ;  /* 0x0000001014107221 */ /* 0x008fe20000000100 */
[C---:B------:R-:W-:Y:S01]  /*03a0*/  FADD R5, -R21.reuse, R5 ;  /* 0x0000000515057221 */ /* 0x040fe20000000100 */
[C---:B------:R-:W-:Y:S01]  /*03b0*/  FADD R20, -R21.reuse, R9 ;  /* 0x0000000915147221 */ /* 0x040fe20000000100 */
[C---:B------:R-:W-:Y:S01]  /*03c0*/  FADD R13, -R21.reuse, R13 ;  /* 0x0000000d150d7221 */ /* 0x040fe20000000100 */
[----:B------:R-:W-:Y:S01]  /*03d0*/  FADD R17, -R21, R17 ;  /* 0x0000001115117221 */ /* 0x000fe20000000100 */
[----:B------:R-:W-:Y:S01]  /*03e0*/  FADD R21, -R22, R10 ;  /* 0x0000000a16157221 */ /* 0x000fe20000000100 */
[----:B------:R-:W-:Y:S01]  /*03f0*/  FADD R26, -R23, R11 ;  /* 0x0000000b171a7221 */ /* 0x000fe20000000100 */
[----:B------:R-:W-:-:S02]  /*0400*/  CS2R R8, SRZ ;  /* 0x0000000000087805 */ /* 0x000fc4000001ff00 */
[----:B------:R-:W-:-:S06]  /*0410*/  CS2R R10, SRZ ;  /* 0x00000000000a7805 */ /* 0x000fcc000001ff00 */
[----:B------:R-:W2:Y:S01]  /*0420*/  @!P0 LDG.E.EL.128 R8, desc[UR6][R28.64] ;  /* 0x000000061c088981 */ /* 0x000ea2000c2e1d00 */
[C---:B------:R-:W-:Y:S01]  /*0430*/  FADD R6, -R22.reuse, R6 ;  /* 0x0000000616067221 */ /* 0x040fe20000000100 */
[C---:B------:R-:W-:Y:S01]  /*0440*/  FADD R14, -R22.reuse, R14 ;  /* 0x0000000e160e7221 */ /* 0x040fe20000000100 */
[----:B------:R-:W-:Y:S01]  /*0450*/  FADD R18, -R22, R18 ;  /* 0x0000001216127221 */ /* 0x000fe20000000100 */
[C---:B------:R-:W-:Y:S01]  /*0460*/  FADD R22, -R23.reuse, R7 ;  /* 0x0000000717167221 */ /* 0x040fe20000000100 */
[C---:B------:R-:W-:Y:S01]  /*0470*/  FADD R7, -R23.reuse, R19 ;  /* 0x0000001317077221 */ /* 0x040fe20000000100 */
[----:B------:R-:W-:Y:S01]  /*0480*/  FADD R15, -R23, R15 ;  /* 0x0000000f170f7221 */ /* 0x000fe20000000100 */
[----:B--2---:R-:W-:-:S04]  /*0490*/  FADD R27, R8, 0.0010000000474974513054 ;  /* 0x3a83126f081b7421 */ /* 0x004fc80000000000 */
[----:B------:R-:W1:Y:S01]  /*04a0*/  MUFU.SQRT R8, R27 ;  /* 0x0000001b00087308 */ /* 0x000e620000002000 */
[----:B------:R-:W-:Y:S01]  /*04b0*/  FADD R19, R10, 0.0010000000474974513054 ;  /* 0x3a83126f0a137421 */ /* 0x000fe20000000000 */
[----:B------:R-:W-:-:S06]  /*04c0*/  FADD R11, R11, 0.0010000000474974513054 ;  /* 0x3a83126f0b0b7421 */ /* 0x000fcc0000000000 */
[----:B------:R-:W2:Y:S01]  /*04d0*/  MUFU.SQRT R30, R11 ;  /* 0x0000000b001e7308 */ /* 0x000ea20000002000 */
[----:B-1----:R-:W-:-:S07]  /*04e0*/  FSETP.GT.AND P6, PT, R8, 8.50705917302346158658e+37, PT ;  /* 0x7e8000000800780b */ /* 0x002fce0003fc4000 */
[----:B------:R-:W1:Y:S01]  /*04f0*/  MUFU.SQRT R19, R19 ;  /* 0x0000001300137308 */ /* 0x000e620000002000 */
[----:B------:R-:W-:Y:S01]  /*0500*/  FSETP.GEU.AND P1, PT, R8, 1.175494350822287508e-38, PT ;  /* 0x008000000800780b */ /* 0x000fe20003f2e000 */
[----:B------:R-:W-:Y:S02]  /*0510*/  IMAD.MOV.U32 R10, RZ, RZ, 0x3e800000 ;  /* 0x3e800000ff0a7424 */ /* 0x000fe400078e00ff */
[----:B------:R-:W-:-:S03]  /*0520*/  FADD R9, R9, 0.0010000000474974513054 ;  /* 0x3a83126f09097421 */ /* 0x000fc60000000000 */
[----:B------:R-:W-:Y:S01]  /*0530*/  FSEL R28, R10, 1, P6 ;  /* 0x3f8000000a1c7808 */ /* 0x000fe20003000000 */
[----:B------:R-:W-:Y:S01]  /*0540*/  @P6 FMUL R8, R8, 0.25 ;  /* 0x3e80000008086820 */ /* 0x000fe20000400000 */
[----:B--2---:R-:W-:Y:S02]  /*0550*/  FSETP.GT.AND P6, PT, R30, 8.50705917302346158658e+37, PT ;  /* 0x7e8000001e00780b */ /* 0x004fe40003fc4000 */
[----:B-1----:R-:W-:-:S03]  /*0560*/  FSETP.GT.AND P4, PT, R19, 8.50705917302346158658e+37, PT ;  /* 0x7e8000001300780b */ /* 0x002fc60003f84000 */
[----:B------:R-:W-:Y:S01]  /*0570*/  @!P1 FMUL R8, R8, 16777216 ;  /* 0x4b80000008089820 */ /* 0x000fe20000400000 */
[----:B------:R-:W-:Y:S01]  /*0580*/  @!P1 FMUL R28, R28, 16777216 ;  /* 0x4b8000001c1c9820 */ /* 0x000fe20000400000 */
[----:B------:R-:W-:Y:S01]  /*0590*/  FSETP.GEU.AND P1, PT, R30, 1.175494350822287508e-38, PT ;  /* 0x008000001e00780b */ /* 0x000fe20003f2e000 */
[----:B------:R-:W1:Y:S01]  /*05a0*/  MUFU.SQRT R23, R9 ;  /* 0x0000000900177308 */ /* 0x000e620000002000 */
[----:B------:R-:W-:-:S04]  /*05b0*/  FSETP.GEU.AND P5, PT, R19, 1.175494350822287508e-38, PT ;  /* 0x008000001300780b */ /* 0x000fc80003fae000 */
[----:B------:R-:W-:-:S03]  /*05c0*/  @P6 FMUL R30, R30, 0.25 ;  /* 0x3e8000001e1e6820 */ /* 0x000fc60000400000 */
[----:B------:R-:W2:Y:S01]  /*05d0*/  MUFU.RCP R9, R8 ;  /* 0x0000000800097308 */ /* 0x000ea20000001000 */
[----:B------:R-:W-:-:S03]  /*05e0*/  @P4 FMUL R19, R19, 0.25 ;  /* 0x3e80000013134820 */ /* 0x000fc60000400000 */
[----:B------:R-:W-:Y:S02]  /*05f0*/  @!P1 FMUL R30, R30, 16777216 ;  /* 0x4b8000001e1e9820 */ /* 0x000fe40000400000 */
[----:B------:R-:W-:Y:S01]  /*0600*/  @!P5 FMUL R19, R19, 16777216 ;  /* 0x4b8000001313d820 */ /* 0x000fe20000400000 */
[----:B-1----:R-:W-:-:S03]  /*0610*/  FSETP.GT.AND P2, PT, R23, 8.50705917302346158658e+37, PT ;  /* 0x7e8000001700780b */ /* 0x002fc60003f44000 */
[----:B------:R-:W1:Y:S01]  /*0620*/  MUFU.RCP R27, R19 ;  /* 0x00000013001b7308 */ /* 0x000e620000001000 */
[----:B------:R-:W-:Y:S02]  /*0630*/  FSETP.GEU.AND P3, PT, R23, 1.175494350822287508e-38, PT ;  /* 0x008000001700780b */ /* 0x000fe40003f6e000 */
[----:B------:R-:W-:-:S05]  /*0640*/  FSEL R11, R10, 1, P6 ;  /* 0x3f8000000a0b7808 */ /* 0x000fca0003000000 */
[----:B------:R-:W3:Y:S01]  /*0650*/  MUFU.RCP R30, R30 ;  /* 0x0000001e001e7308 */ /* 0x000ee20000001000 */
[----:B--2---:R-:W-:Y:S01]  /*0660*/  FMUL R9, R9, R28 ;  /* 0x0000001c09097220 */ /* 0x004fe20000400000 */
[----:B------:R-:W-:Y:S01]  /*0670*/  FSEL R28, R10, 1, P4 ;  /* 0x3f8000000a1c7808 */ /* 0x000fe20002000000 */
[----:B------:R-:W-:Y:S01]  /*0680*/  @P2 FMUL R23, R23, 0.25 ;  /* 0x3e80000017172820 */ /* 0x000fe20000400000 */
[----:B------:R-:W-:-:S03]  /*0690*/  @!P1 FMUL R11, R11, 16777216 ;  /* 0x4b8000000b0b9820 */ /* 0x000fc60000400000 */
[----:B------:R-:W-:Y:S01]  /*06a0*/  @!P5 FMUL R28, R28, 16777216 ;  /* 0x4b8000001c1cd820 */ /* 0x000fe20000400000 */
[----:B------:R-:W-:Y:S01]  /*06b0*/  @!P3 FMUL R23, R23, 16777216 ;  /* 0x4b8000001717b820 */ /* 0x000fe20000400000 */
[----:B------:R-:W-:Y:S02]  /*06c0*/  FSEL R8, R10, 1, P2 ;  /* 0x3f8000000a087808 */ /* 0x000fe40001000000 */
[----:B-1----:R-:W-:Y:S01]  /*06d0*/  FMUL R27, R27, R28 ;  /* 0x0000001c1b1b7220 */ /* 0x002fe20000400000 */
[----:B---3--:R-:W-:Y:S02]  /*06e0*/  FMUL R28, R30, R11 ;  /* 0x0000000b1e1c7220 */ /* 0x008fe40000400000 */
[----:B------:R-:W1:Y:S01]  /*06f0*/  LDC.64 R10, c[0x0][0x228] ;  /* 0x00008a00ff0a7b82 */ /* 0x000e620000000a00 */
[----:B------:R-:W2:Y:S01]  /*0700*/  MUFU.RCP R23, R23 ;  /* 0x0000001700177308 */ /* 0x000ea20000001000 */
[----:B------:R-:W-:-:S06]  /*0710*/  @!P3 FMUL R8, R8, 16777216 ;  /* 0x4b8000000808b820 */ /* 0x000fcc0000400000 */
[----:B------:R-:W3:Y:S01]  /*0720*/  LDC.64 R30, c[0x0][0x230] ;  /* 0x00008c00ff1e7b82 */ /* 0x000ee20000000a00 */
[C---:B------:R-:W-:Y:S01]  /*0730*/  FMUL R19, R28.reuse, R26 ;  /* 0x0000001a1c137220 */ /* 0x040fe20000400000 */
[C---:B------:R-:W-:Y:S01]  /*0740*/  FMUL R7, R28.reuse, R7 ;  /* 0x000000071c077220 */ /* 0x040fe20000400000 */
[C---:B------:R-:W-:Y:S01]  /*0750*/  FMUL R22, R28.reuse, R22 ;  /* 0x000000161c167220 */ /* 0x040fe20000400000 */
[C---:B------:R-:W-:Y:S01]  /*0760*/  FMUL R18, R27.reuse, R18 ;  /* 0x000000121b127220 */ /* 0x040fe20000400000 */
[----:B------:R-:W-:Y:S01]  /*0770*/  FMUL R26, R27, R14 ;  /* 0x0000000e1b1a7220 */ /* 0x000fe20000400000 */
[----:B--2---:R-:W-:Y:S01]  /*0780*/  FMUL R8, R23, R8 ;  /* 0x0000000817087220 */ /* 0x004fe20000400000 */
[----:B------:R-:W-:Y:S01]  /*0790*/  FMUL R23, R28, R15 ;  /* 0x0000000f1c177220 */ /* 0x000fe20000400000 */
[C---:B------:R-:W-:Y:S01]  /*07a0*/  FMUL R21, R27.reuse, R21 ;  /* 0x000000151b157220 */ /* 0x040fe20000400000 */
[----:B------:R-:W-:Y:S01]  /*07b0*/  FMUL R6, R27, R6 ;  /* 0x000000061b067220 */ /* 0x000fe20000400000 */
[C---:B------:R-:W-:Y:S01]  /*07c0*/  FMUL R27, R8.reuse, R13 ;  /* 0x0000000d081b7220 */ /* 0x040fe20000400000 */
[C---:B------:R-:W-:Y:S01]  /*07d0*/  FMUL R28, R9.reuse, R12 ;  /* 0x0000000c091c7220 */ /* 0x040fe20000400000 */
[C---:B------:R-:W-:Y:S01]  /*07e0*/  FMUL R17, R8.reuse, R17 ;  /* 0x0000001108117220 */ /* 0x040fe20000400000 */
[C---:B------:R-:W-:Y:S01]  /*07f0*/  FMUL R20, R8.reuse, R20 ;  /* 0x0000001408147220 */ /* 0x040fe20000400000 */
[----:B------:R-:W-:Y:S01]  /*0800*/  FMUL R5, R8, R5 ;  /* 0x0000000508057220 */ /* 0x000fe20000400000 */
[C---:B------:R-:W-:Y:S01]  /*0810*/  FMUL R16, R9.reuse, R16 ;  /* 0x0000001009107220 */ /* 0x040fe20000400000 */
[C---:B------:R-:W-:Y:S01]  /*0820*/  FMUL R25, R9.reuse, R25 ;  /* 0x0000001909197220 */ /* 0x040fe20000400000 */
[----:B------:R-:W-:Y:S01]  /*0830*/  FMUL R4, R9, R4 ;  /* 0x0000000409047220 */ /* 0x000fe20000400000 */
[----:B-1----:R-:W-:Y:S01]  /*0840*/  IMAD.WIDE R12, R24, 0x4, R10 ;  /* 0x00000004180c7825 */ /* 0x002fe200078e020a */
[----:B------:R-:W-:-:S02]  /*0850*/  CS2R R8, SRZ ;  /* 0x0000000000087805 */ /* 0x000fc4000001ff00 */
[----:B------:R-:W-:Y:S02]  /*0860*/  CS2R R10, SRZ ;  /* 0x00000000000a7805 */ /* 0x000fe4000001ff00 */
[----:B------:R-:W-:Y:S01]  /*0870*/  CS2R R14, SRZ ;  /* 0x00000000000e7805 */ /* 0x000fe2000001ff00 */
[----:B---3--:R-:W-:-:S03]  /*0880*/  IMAD.WIDE R30, R24, 0x4, R30 ;  /* 0x00000004181e7825 */ /* 0x008fc600078e021e */
[----:B------:R1:W2:Y:S02]  /*0890*/  @!P0 LDG.E.EL.128 R8, desc[UR6][R12.64] ;  /* 0x000000060c088981 */ /* 0x0002a4000c2e1d00 */
[----:B-1----:R-:W-:-:S06]  /*08a0*/  CS2R R12, SRZ ;  /* 0x00000000000c7805 */ /* 0x002fcc000001ff00 */
[----:B------:R-:W2:Y:S01]  /*08b0*/  @!P0 LDG.E.EL.128 R12, desc[UR6][R30.64] ;  /* 0x000000061e0c8981 */ /* 0x000ea2000c2e1d00 */
[----:B------:R-:W1:Y:S01]  /*08c0*/  S2UR UR5, SR_CgaCtaId ;  /* 0x00000000000579c3 */ /* 0x000e620000008800 */
[----:B------:R-:W-:Y:S02]  /*08d0*/  UMOV UR4, 0x400 ;  /* 0x0000040000047882 */ /* 0x000fe40000000000 */
[----:B-1----:R-:W-:Y:S01]  /*08e0*/  UPRMT UR4, UR5, 0x654, UR4 ;  /* 0x0000065405047896 */ /* 0x002fe20008000004 */
[-CC-:B--2---:R-:W-:Y:S01]  /*08f0*/  FFMA R4, R4, R8.reuse, R12.reuse ;  /* 0x0000000804047223 */ /* 0x184fe2000000000c */
[-CC-:B------:R-:W-:Y:S01]  /*0900*/  FFMA R25, R25, R8.reuse, R12.reuse ;  /* 0x0000000819197223 */ /* 0x180fe2000000000c */
[-CC-:B------:R-:W-:Y:S01]  /*0910*/  FFMA R28, R28, R8.reuse, R12.reuse ;  /* 0x000000081c1c7223 */ /* 0x180fe2000000000c */
[----:B------:R-:W-:Y:S02]  /*0920*/  FFMA R16, R16, R8, R12 ;  /* 0x0000000810107223 */ /* 0x000fe4000000000c */
[----:B------:R-:W1:Y:S01]  /*0930*/  S2R R8, SR_TID.X ;  /* 0x0000000000087919 */ /* 0x000e620000002100 */
[-CC-:B------:R-:W-:Y:S01]  /*0940*/  FFMA R5, R5, R9.reuse, R13.reuse ;  /* 0x0000000905057223 */ /* 0x180fe2000000000d */
[-CC-:B------:R-:W-:Y:S01]  /*0950*/  FFMA R20, R20, R9.reuse, R13.reuse ;  /* 0x0000000914147223 */ /* 0x180fe2000000000d */
[-CC-:B------:R-:W-:Y:S01]  /*0960*/  FFMA R27, R27, R9.reuse, R13.reuse ;  /* 0x000000091b1b7223 */ /* 0x180fe2000000000d */
[----:B------:R-:W-:Y:S01]  /*0970*/  FFMA R17, R17, R9, R13 ;  /* 0x0000000911117223 */ /* 0x000fe2000000000d */
[-CC-:B------:R-:W-:Y:S01]  /*0980*/  FFMA R6, R6, R10.reuse, R14.reuse ;  /* 0x0000000a06067223 */ /* 0x180fe2000000000e */
[-CC-:B------:R-:W-:Y:S01]  /*0990*/  FFMA R21, R21, R10.reuse, R14.reuse ;  /* 0x0000000a15157223 */ /* 0x180fe2000000000e */
[-CC-:B------:R-:W-:Y:S01]  /*09a0*/  FFMA R26, R26, R10.reuse, R14.reuse ;  /* 0x0000000a1a1a7223 */ /* 0x180fe2000000000e */
[----:B------:R-:W-:Y:S01]  /*09b0*/  FFMA R18, R18, R10, R14 ;  /* 0x0000000a12127223 */ /* 0x000fe2000000000e */
[-CC-:B------:R-:W-:Y:S01]  /*09c0*/  FFMA R22, R22, R11.reuse, R15.reuse ;  /* 0x0000000b16167223 */ /* 0x180fe2000000000f */
[-CC-:B------:R-:W-:Y:S01]  /*09d0*/  FFMA R19, R19, R11.reuse, R15.reuse ;  /* 0x0000000b13137223 */ /* 0x180fe2000000000f */
[-CC-:B------:R-:W-:Y:S01]  /*09e0*/  FFMA R23, R23, R11.reuse, R15.reuse ;  /* 0x0000000b17177223 */ /* 0x180fe2000000000f */
[----:B------:R-:W-:-:S02]  /*09f0*/  FFMA R7, R7, R11, R15 ;  /* 0x0000000b07077223 */ /* 0x000fc4000000000f */
[----:B------:R-:W-:Y:S02]  /*0a00*/  FSETP.GEU.AND P0, PT, R22, RZ, PT ;  /* 0x000000ff1600720b */ /* 0x000fe40003f0e000 */
[----:B-1----:R-:W-:Y:S02]  /*0a10*/  SHF.L.U32 R9, R8, 0x8, RZ ;  /* 0x0000000808097819 */ /* 0x002fe400000006ff */
[----:B------:R-:W-:Y:S02]  /*0a20*/  SHF.R.U32.HI R10, RZ, 0x4, R8 ;  /* 0x00000004ff0a7819 */ /* 0x000fe40000011608 */
[----:B------:R-:W-:Y:S02]  /*0a30*/  LOP3.LUT R9, R9, 0xf00, RZ, 0xc0, !PT ;  /* 0x00000f0009097812 */ /* 0x000fe400078ec0ff */
[----:B------:R-:W-:Y:S02]  /*0a40*/  SGXT.U32 R10, R10, 0x4 ;  /* 0x000000040a0a781a */ /* 0x000fe40000000000 */
[----:B------:R-:W-:-:S02]  /*0a50*/  LOP3.LUT R12, R9, 0x40, RZ, 0xfc, !PT ;  /* 0x00000040090c7812 */ /* 0x000fc400078efcff */
[C---:B------:R-:W-:Y:S02]  /*0a60*/  LOP3.LUT R13, R9.reuse, 0x80, RZ, 0xfc, !PT ;  /* 0x00000080090d7812 */ /* 0x040fe400078efcff */
[C---:B------:R-:W-:Y:S02]  /*0a70*/  LOP3.LUT R10, R9.reuse, R10, RZ, 0xfc, !PT ;  /* 0x0000000a090a7212 */ /* 0x040fe400078efcff */
[C---:B------:R-:W-:Y:S02]  /*0a80*/  LOP3.LUT R14, R9.reuse, 0xc0, RZ, 0xfc, !PT ;  /* 0x000000c0090e7812 */ /* 0x040fe400078efcff */
[----:B------:R-:W-:Y:S02]  /*0a90*/  LEA.HI R11, R9, UR4, RZ, 0x1c ;  /* 0x00000004090b7c11 */ /* 0x000fe4000f8fe0ff */
[----:B------:R-:W-:Y:S02]  /*0aa0*/  LEA.HI R9, R12, UR4, RZ, 0x1c ;  /* 0x000000040c097c11 */ /* 0x000fe4000f8fe0ff */
[----:B------:R-:W-:-:S03]  /*0ab0*/  LEA.HI R13, R13, UR4, RZ, 0x1c ;  /* 0x000000040d0d7c11 */ /* 0x000fc6000f8fe0ff */
[----:B------:R-:W-:Y:S01]  /*0ac0*/  IMAD R12, R10, 0x4, R9 ;  /* 0x000000040a0c7824 */ /* 0x000fe200078e0209 */
[----:B------:R-:W-:Y:S01]  /*0ad0*/  FSETP.GEU.AND P1, PT, R6, RZ, PT ;  /* 0x000000ff0600720b */ /* 0x000fe20003f2e000 */
[----:B------:R-:W-:Y:S01]  /*0ae0*/  IMAD R9, R10, 0x4, R13 ;  /* 0x000000040a097824 */ /* 0x000fe200078e020d */
[----:B------:R-:W-:Y:S02]  /*0af0*/  FSEL R13, R22, RZ, P0 ;  /* 0x000000ff160d7208 */ /* 0x000fe40000000000 */
[----:B------:R-:W-:Y:S02]  /*0b00*/  FSETP.GEU.AND P0, PT, R25, RZ, PT ;  /* 0x000000ff1900720b */ /* 0x000fe40003f0e000 */
[----:B------:R-:W-:Y:S02]  /*0b10*/  FSETP.GEU.AND P3, PT, R4, RZ, PT ;  /* 0x000000ff0400720b */ /* 0x000fe40003f6e000 */
[----:B------:R-:W-:Y:S02]  /*0b20*/  LEA.HI R15, R14, UR4, RZ, 0x1c ;  /* 0x000000040e0f7c11 */ /* 0x000fe4000f8fe0ff */
[----:B------:R-:W-:-:S02]  /*0b30*/  FSETP.GEU.AND P2, PT, R5, RZ, PT ;  /* 0x000000ff0500720b */ /* 0x000fc40003f4e000 */
[----:B------:R-:W-:Y:S02]  /*0b40*/  FSEL R6, R6, RZ, P1 ;  /* 0x000000ff06067208 */ /* 0x000fe40000800000 */
[----:B------:R-:W-:Y:S02]  /*0b50*/  FSETP.GEU.AND P1, PT, R19, RZ, PT ;  /* 0x000000ff1300720b */ /* 0x000fe40003f2e000 */
[----:B------:R-:W-:Y:S01]  /*0b60*/  FSEL R14, R25, RZ, P0 ;  /* 0x000000ff190e7208 */ /* 0x000fe20000000000 */
[----:B------:R-:W-:Y:S01]  /*0b70*/  IMAD R11, R10, 0x4, R11 ;  /* 0x000000040a0b7824 */ /* 0x000fe200078e020b */
[----:B------:R-:W-:Y:S02]  /*0b80*/  FSETP.GEU.AND P0, PT, R28, RZ, PT ;  /* 0x000000ff1c00720b */ /* 0x000fe40003f0e000 */
[----:B------:R-:W-:Y:S02]  /*0b90*/  FSEL R4, R4, RZ, P3 ;  /* 0x000000ff04047208 */ /* 0x000fe40001800000 */
[----:B------:R-:W-:-:S02]  /*0ba0*/  FSEL R5, R5, RZ, P2 ;  /* 0x000000ff05057208 */ /* 0x000fc40001000000 */
[----:B------:R-:W-:Y:S02]  /*0bb0*/  FSETP.GEU.AND P3, PT, R20, RZ, PT ;  /* 0x000000ff1400720b */ /* 0x000fe40003f6e000 */
[----:B------:R-:W-:Y:S02]  /*0bc0*/  FSETP.GEU.AND P2, PT, R21, RZ, PT ;  /* 0x000000ff1500720b */ /* 0x000fe40003f4e000 */
[----:B------:R-:W-:Y:S02]  /*0bd0*/  FSEL R19, R19, RZ, P1 ;  /* 0x000000ff13137208 */ /* 0x000fe40000800000 */
[----:B------:R-:W-:Y:S02]  /*0be0*/  LEA R10, R10, R15, 0x2 ;  /* 0x0000000f0a0a7211 */ /* 0x000fe400078e10ff */
[----:B------:R-:W-:Y:S02]  /*0bf0*/  FSEL R28, R28, RZ, P0 ;  /* 0x000000ff1c1c7208 */ /* 0x000fe40000000000 */
[----:B------:R-:W-:Y:S01]  /*0c00*/  FSETP.GEU.AND P1, PT, R27, RZ, PT ;  /* 0x000000ff1b00720b */ /* 0x000fe20003f2e000 */
[----:B------:R1:W-:Y:S01]  /*0c10*/  STS [R11], R4 ;  /* 0x000000040b007388 */ /* 0x0003e20000000800 */
[----:B------:R-:W-:-:S02]  /*0c20*/  FSETP.GEU.AND P0, PT, R26, RZ, PT ;  /* 0x000000ff1a00720b */ /* 0x000fc40003f0e000 */
[----:B------:R-:W-:Y:S01]  /*0c30*/  FSEL R15, R20, RZ, P3 ;  /* 0x000000ff140f7208 */ /* 0x000fe20001800000 */
[----:B------:R-:W-:Y:S01]  /*0c40*/  STS [R12+0x100], R5 ;  /* 0x000100050c007388 */ /* 0x000fe20000000800 */
[----:B------:R-:W-:Y:S02]  /*0c50*/  FSEL R27, R27, RZ, P1 ;  /* 0x000000ff1b1b7208 */ /* 0x000fe40000800000 */
[----:B------:R-:W-:Y:S01]  /*0c60*/  FSETP.GEU.AND P1, PT, R16, RZ, PT ;  /* 0x000000ff1000720b */ /* 0x000fe20003f2e000 */
[----:B------:R-:W-:Y:S01]  /*0c70*/  STS [R9+0x200], R6 ;  /* 0x0002000609007388 */ /* 0x000fe20000000800 */
[----:B-1----:R-:W-:-:S03]  /*0c80*/  FSEL R4, R21, RZ, P2 ;  /* 0x000000ff15047208 */ /* 0x002fc60001000000 */
[----:B------:R-:W-:Y:S01]  /*0c90*/  STS [R10+0x300], R13 ;  /* 0x0003000d0a007388 */ /* 0x000fe20000000800 */
[----:B------:R-:W-:Y:S02]  /*0ca0*/  FSEL R26, R26, RZ, P0 ;  /* 0x000000ff1a1a7208 */ /* 0x000fe40000000000 */
[----:B------:R-:W-:Y:S01]  /*0cb0*/  FSETP.GEU.AND P0, PT, R17, RZ, PT ;  /* 0x000000ff1100720b */ /* 0x000fe20003f0e000 */
[----:B------:R-:W-:Y:S01]  /*0cc0*/  STS [R11+0x40], R14 ;  /* 0x0000400e0b007388 */ /* 0x000fe20000000800 */
[----:B------:R-:W-:-:S03]  /*0cd0*/  FSETP.GEU.AND P2, PT, R23, RZ, PT ;  /* 0x000000ff1700720b */ /* 0x000fc60003f4e000 */
[----:B------:R-:W-:Y:S01]  /*0ce0*/  STS [R12+0x140], R15 ;  /* 0x0001400f0c007388 */ /* 0x000fe20000000800 */
[----:B------:R-:W-:-:S03]  /*0cf0*/  FSEL R17, R17, RZ, P0 ;  /* 0x000000ff11117208 */ /* 0x000fc60000000000 */
[----:B------:R1:W-:Y:S01]  /*0d00*/  STS [R9+0x240], R4 ;  /* 0x0002400409007388 */ /* 0x0003e20000000800 */
[----:B------:R-:W-:Y:S02]  /*0d10*/  FSEL R23, R23, RZ, P2 ;  /* 0x000000ff17177208 */ /* 0x000fe40001000000 */
[C---:B------:R-:W-:Y:S01]  /*0d20*/  FSETP.GEU.AND P0, PT, R7.reuse, RZ, PT ;  /* 0x000000ff0700720b */ /* 0x040fe20003f0e000 */
[----:B------:R-:W-:Y:S01]  /*0d30*/  STS [R10+0x340], R19 ;  /* 0x000340130a007388 */ /* 0x000fe20000000800 */
[----:B-1----:R-:W-:Y:S02]  /*0d40*/  FSEL R4, R16, RZ, P1 ;  /* 0x000000ff10047208 */ /* 0x002fe40000800000 */
[----:B------:R-:W-:Y:S01]  /*0d50*/  FSETP.GEU.AND P1, PT, R18, RZ, PT ;  /* 0x000000ff1200720b */ /* 0x000fe20003f2e000 */
[----:B------:R-:W-:Y:S01]  /*0d60*/  STS [R11+0x80], R28 ;  /* 0x0000801c0b007388 */ /* 0x000fe20000000800 */
[----:B------:R-:W-:Y:S01]  /*0d70*/  IMAD.SHL.U32 R16, R8, 0x4, RZ ;  /* 0x0000000408107824 */ /* 0x000fe200078e00ff */
[----:B------:R-:W-:-:S02]  /*0d80*/  FSEL R7, R7, RZ, P0 ;  /* 0x000000ff07077208 */ /* 0x000fc40000000000 */
[----:B------:R-:W-:Y:S01]  /*0d90*/  STS [R12+0x180], R27 ;  /* 0x0001801b0c007388 */ /* 0x000fe20000000800 */
[----:B------:R-:W-:-:S03]  /*0da0*/  FSEL R18, R18, RZ, P1 ;  /* 0x000000ff12127208 */ /* 0x000fc60000800000 */
[----:B------:R-:W-:Y:S04]  /*0db0*/  STS [R9+0x280], R26 ;  /* 0x0002801a09007388 */ /* 0x000fe80000000800 */
[----:B------:R-:W-:Y:S01]  /*0dc0*/  STS [R10+0x380], R23 ;  /* 0x000380170a007388 */ /* 0x000fe20000000800 */
[----:B------:R-:W-:-:S03]  /*0dd0*/  LOP3.LUT R16, R16, 0x3fc, RZ, 0xc0, !PT ;  /* 0x000003fc10107812 */ /* 0x000fc600078ec0ff */
[----:B------:R1:W-:Y:S04]  /*0de0*/  STS [R11+0xc0], R4 ;  /* 0x0000c0040b007388 */ /* 0x0003e80000000800 */
[----:B------:R-:W-:Y:S04]  /*0df0*/  STS [R12+0x1c0], R17 ;  /* 0x0001c0110c007388 */ /* 0x000fe80000000800 */
[----:B------:R2:W-:Y:S04]  /*0e00*/  STS [R9+0x2c0], R18 ;  /* 0x0002c01209007388 */ /* 0x0005e80000000800 */
[----:B------:R-:W-:Y:S01]  /*0e10*/  STS [R10+0x3c0], R7 ;  /* 0x0003c0070a007388 */ /* 0x000fe20000000800 */
[----:B------:R-:W-:-:S02]  /*0e20*/  LOP3.LUT R5, R16, 0x400, RZ, 0xfc, !PT ;  /* 0x0000040010057812 */ /* 0x000fc400078efcff */
[----:B------:R-:W-:Y:S02]  /*0e30*/  LOP3.LUT R6, R16, 0x800, RZ, 0xfc, !PT ;  /* 0x0000080010067812 */ /* 0x000fe400078efcff */
[----:B------:R-:W-:Y:S02]  /*0e40*/  SHF.R.U32.HI R8, RZ, 0x2, R8 ;  /* 0x00000002ff087819 */ /* 0x000fe40000011608 */
[----:B-1----:R-:W-:Y:S02]  /*0e50*/  SHF.R.U32.HI R4, RZ, 0x4, R5 ;  /* 0x00000004ff047819 */ /* 0x002fe40000011605 */
[----:B------:R-:W-:Y:S02]  /*0e60*/  SHF.R.U32.HI R6, RZ, 0x4, R6 ;  /* 0x00000004ff067819 */ /* 0x000fe40000011606 */
[----:B------:R-:W-:Y:S02]  /*0e70*/  LOP3.LUT R8, R8, 0x3c, RZ, 0xc0, !PT ;  /* 0x0000003c08087812 */ /* 0x000fe400078ec0ff */
[----:B------:R-:W-:-:S02]  /*0e80*/  LOP3.LUT R4, R4, 0x7c, RZ, 0xc0, !PT ;  /* 0x0000007c04047812 */ /* 0x000fc400078ec0ff */
[----:B------:R-:W-:Y:S01]  /*0e90*/  LOP3.LUT R6, R6, 0xbc, RZ, 0xc0, !PT ;  /* 0x000000bc06067812 */ /* 0x000fe200078ec0ff */
[----:B------:R-:W-:Y:S02]  /*0ea0*/  VIADD R5, R8, UR4 ;  /* 0x0000000408057c36 */ /* 0x000fe40008000000 */
[----:B------:R-:W-:Y:S01]  /*0eb0*/  VIADD R11, R4, UR4 ;  /* 0x00000004040b7c36 */ /* 0x000fe20008000000 */
[----:B--2---:R-:W-:Y:S01]  /*0ec0*/  IADD3 R9, R6, UR4, RZ ;  /* 0x0000000406097c10 */ /* 0x004fe2000fffe0ff */
[C---:B------:R-:W-:Y:S01]  /*0ed0*/  IMAD R17, R16.reuse, 0x4, R5 ;  /* 0x0000000410117824 */ /* 0x040fe200078e0205 */
[----:B------:R-:W-:Y:S01]  /*0ee0*/  BAR.SYNC.DEFER_BLOCKING 0x0 ;  /* 0x0000000000007b1d */ /* 0x000fe20000010000 */
[C---:B------:R-:W-:Y:S02]  /*0ef0*/  IMAD R25, R16.reuse, 0x4, R11 ;  /* 0x0000000410197824 */ /* 0x040fe400078e020b */
[----:B------:R-:W-:Y:S01]  /*0f00*/  IMAD R27, R16, 0x4, R9 ;  /* 0x00000004101b7824 */ /* 0x000fe200078e0209 */
[----:B------:R-:W-:-:S02]  /*0f10*/  LOP3.LUT R19, R3, 0x20, R2, 0xfe, !PT ;  /* 0x0000002003137812 */ /* 0x000fc400078efe02 */
[----:B------:R-:W-:Y:S02]  /*0f20*/  LOP3.LUT R18, R3, R2, RZ, 0xfc, !PT ;  /* 0x0000000203127212 */ /* 0x000fe400078efcff */
[----:B------:R-:W-:Y:S01]  /*0f30*/  LOP3.LUT R20, R3, 0x10, R2, 0xfe, !PT ;  /* 0x0000001003147812 */ /* 0x000fe200078efe02 */
[----:B------:R-:W-:-:S04]  /*0f40*/  IMAD.HI R22, R19, 0x2aaaaaab, RZ ;  /* 0x2aaaaaab13167827 */ /* 0x000fc800078e02ff */
[----:B------:R-:W-:Y:S01]  /*0f50*/  IMAD.HI R21, R18, 0x2aaaaaab, RZ ;  /* 0x2aaaaaab12157827 */ /* 0x000fe200078e02ff */
[----:B------:R-:W-:Y:S01]  /*0f60*/  SHF.R.U32.HI R23, RZ, 0x1f, R22 ;  /* 0x0000001fff177819 */ /* 0x000fe20000011616 */
[----:B------:R-:W-:Y:S04]  /*0f70*/  LDS R4, [R17] ;  /* 0x0000000011047984 */ /* 0x000fe80000000800 */
[----:B------:R-:W-:Y:S04]  /*0f80*/  LDS R5, [R17+0x4] ;  /* 0x0000040011057984 */ /* 0x000fe80000000800 */
[----:B------:R-:W-:Y:S04]  /*0f90*/  LDS R6, [R17+0x8] ;  /* 0x0000080011067984 */ /* 0x000fe80000000800 */
[----:B------:R1:W2:Y:S04]  /*0fa0*/  LDS R7, [R17+0xc] ;  /* 0x00000c0011077984 */ /* 0x0002a80000000800 */
[----:B------:R-:W-:Y:S04]  /*0fb0*/  LDS R8, [R25+0x1000] ;  /* 0x0010000019087984 */ /* 0x000fe80000000800 */
[----:B------:R-:W-:Y:S04]  /*0fc0*/  LDS R9, [R25+0x1004] ;  /* 0x0010040019097984 */ /* 0x000fe80000000800 */
[----:B------:R-:W-:Y:S04]  /*0fd0*/  LDS R10, [R25+0x1008] ;  /* 0x00100800190a7984 */ /* 0x000fe80000000800 */
[----:B------:R-:W3:Y:S04]  /*0fe0*/  LDS R11, [R25+0x100c] ;  /* 0x00100c00190b7984 */ /* 0x000ee80000000800 */
[----:B------:R-:W-:Y:S04]  /*0ff0*/  LDS R12, [R27+0x2000] ;  /* 0x002000001b0c7984 */ /* 0x000fe80000000800 */
[----:B------:R-:W-:Y:S04]  /*1000*/  LDS R13, [R27+0x2004] ;  /* 0x002004001b0d7984 */ /* 0x000fe80000000800 */
[----:B------:R-:W-:Y:S04]  /*1010*/  LDS R14, [R27+0x2008] ;  /* 0x002008001b0e7984 */ /* 0x000fe80000000800 */
[----:B------:R4:W5:Y:S01]  /*1020*/  LDS R15, [R27+0x200c] ;  /* 0x00200c001b0f7984 */ /* 0x0009620000000800 */
[----:B------:R-:W-:Y:S01]  /*1030*/  IMAD.HI R24, R20, 0x2aaaaaab, RZ ;  /* 0x2aaaaaab14187827 */ /* 0x000fe200078e02ff */
[----:B-1----:R-:W-:-:S02]  /*1040*/  LOP3.LUT R17, R3, 0x30, R2, 0xfe, !PT ;  /* 0x0000003003117812 */ /* 0x002fc400078efe02 */
[----:B------:R-:W1:Y:S01]  /*1050*/  LDC.64 R2, c[0x0][0x238] ;  /* 0x00008e00ff027b82 */ /* 0x000e620000000a00 */
[----:B------:R-:W-:Y:S02]  /*1060*/  LEA.HI.SX32 R22, R22, R23, 0x1a ;  /* 0x0000001716167211 */ /* 0x000fe400078fd2ff */
[----:B------:R-:W-:Y:S02]  /*1070*/  SHF.R.U32.HI R26, RZ, 0x1f, R21 ;  /* 0x0000001fff1a7819 */ /* 0x000fe40000011615 */
[----:B------:R-:W-:Y:S02]  /*1080*/  SHF.R.U32.HI R23, RZ, 0x1f, R24 ;  /* 0x0000001fff177819 */ /* 0x000fe40000011618 */
[----:B------:R-:W-:Y:S02]  /*1090*/  ISETP.GE.AND P0, PT, R0, 0x384, PT ;  /* 0x000003840000780c */ /* 0x000fe40003f06270 */
[----:B------:R-:W-:Y:S02]  /*10a0*/  LEA.HI.SX32 R21, R21, R26, 0x1a ;  /* 0x0000001a15157211 */ /* 0x000fe400078fd2ff */
[----:B------:R-:W-:-:S02]  /*10b0*/  LEA.HI.SX32 R23, R24, R23, 0x1a ;  /* 0x0000001718177211 */ /* 0x000fc400078fd2ff */
[----:B------:R-:W-:Y:S01]  /*10c0*/  ISETP.LT.AND P1, PT, R19, 0x600, !P0 ;  /* 0x000006001300780c */ /* 0x000fe20004721270 */
[----:B------:R-:W-:Y:S02]  /*10d0*/  IMAD R19, R22, -0x180, R19 ;  /* 0xfffffe8016137824 */ /* 0x000fe400078e0213 */
[----:B----4-:R-:W-:Y:S02]  /*10e0*/  IMAD R27, R21, -0x180, R18 ;  /* 0xfffffe80151b7824 */ /* 0x010fe400078e0212 */
[----:B------:R-:W-:Y:S01]  /*10f0*/  IMAD R25, R23, -0x180, R20 ;  /* 0xfffffe8017197824 */ /* 0x000fe200078e0214 */
[----:B------:R-:W-:Y:S01]  /*1100*/  ISETP.LT.AND P3, PT, R18, 0x600, !P0 ;  /* 0x000006001200780c */ /* 0x000fe20004761270 */
[--C-:B------:R-:W-:Y:S01]  /*1110*/  IMAD R19, R19, 0x384, R0.reuse ;  /* 0x0000038413137824 */ /* 0x100fe200078e0200 */
[----:B------:R-:W-:Y:S01]  /*1120*/  ISETP.LT.AND P2, PT, R20, 0x600, !P0 ;  /* 0x000006001400780c */ /* 0x000fe20004741270 */
[--C-:B------:R-:W-:Y:S01]  /*1130*/  IMAD R18, R27, 0x384, R0.reuse ;  /* 0x000003841b127824 */ /* 0x100fe200078e0200 */
[----:B------:R-:W-:Y:S01]  /*1140*/  LOP3.LUT R24, R16, 0xc00, RZ, 0xfc, !PT ;  /* 0x00000c0010187812 */ /* 0x000fe200078efcff */
[----:B------:R-:W-:Y:S01]  /*1150*/  IMAD R20, R25, 0x384, R0 ;  /* 0x0000038419147824 */ /* 0x000fe200078e0200 */
[----:B------:R-:W-:Y:S01]  /*1160*/  ISETP.LT.AND P0, PT, R17, 0x600, !P0 ;  /* 0x000006001100780c */ /* 0x000fe20004701270 */
[----:B------:R-:W-:Y:S01]  /*1170*/  IMAD R25, R22, 0xef100, R19 ;  /* 0x000ef10016197824 */ /* 0x000fe200078e0213 */
[----:B------:R-:W-:Y:S01]  /*1180*/  SHF.R.U32.HI R24, RZ, 0x4, R24 ;  /* 0x00000004ff187819 */ /* 0x000fe20000011618 */
[----:B------:R-:W-:-:S02]  /*1190*/  IMAD R19, R21, 0xef100, R18 ;  /* 0x000ef10015137824 */ /* 0x000fc400078e0212 */
[----:B------:R-:W-:Y:S01]  /*11a0*/  IMAD R21, R23, 0xef100, R20 ;  /* 0x000ef10017157824 */ /* 0x000fe200078e0214 */
[----:B------:R-:W-:Y:S01]  /*11b0*/  LOP3.LUT R24, R24, 0xfc, RZ, 0xc0, !PT ;  /* 0x000000fc18187812 */ /* 0x000fe200078ec0ff */
[----:B-1----:R-:W-:-:S04]  /*11c0*/  IMAD.WIDE R18, R19, 0x4, R2 ;  /* 0x0000000413127825 */ /* 0x002fc800078e0202 */
[----:B------:R-:W-:Y:S01]  /*11d0*/  IMAD.WIDE R20, R21, 0x4, R2 ;  /* 0x0000000415147825 */ /* 0x000fe200078e0202 */
[----:B------:R-:W-:-:S03]  /*11e0*/  IADD3 R27, R24, UR4, RZ ;  /* 0x00000004181b7c10 */ /* 0x000fc6000fffe0ff */
[----:B------:R-:W-:Y:S01]  /*11f0*/  IMAD.WIDE R22, R25, 0x4, R2 ;  /* 0x0000000419167825 */ /* 0x000fe200078e0202 */
[----:B--2---:R1:W-:Y:S04]  /*1200*/  @P3 STG.E.128 desc[UR6][R18.64], R4 ;  /* 0x0000000412003986 */ /* 0x0043e8000c101d06 */
[----:B---3--:R1:W-:Y:S01]  /*1210*/  @P2 STG.E.128 desc[UR6][R20.64], R8 ;  /* 0x0000000814002986 */ /* 0x0083e2000c101d06 */
[----:B------:R-:W-:-:S03]  /*1220*/  IMAD R27, R16, 0x4, R27 ;  /* 0x00000004101b7824 */ /* 0x000fc600078e021b */
[----:B-----5:R1:W-:Y:S01]  /*1230*/  @P1 STG.E.128 desc[UR6][R22.64], R12 ;  /* 0x0000000c16001986 */ /* 0x0203e2000c101d06 */
[----:B------:R-:W-:Y:S05]  /*1240*/  @!P0 EXIT ;  /* 0x000000000000894d */ /* 0x000fea0003800000 */
[----:B-1----:R-:W-:Y:S01]  /*1250*/  LDS R4, [R27+0x3000] ;  /* 0x003000001b047984 */ /* 0x002fe20000000800 */
[----:B------:R-:W-:-:S03]  /*1260*/  IMAD.HI R8, R17, 0x2aaaaaab, RZ ;  /* 0x2aaaaaab11087827 */ /* 0x000fc600078e02ff */
[----:B------:R-:W-:Y:S02]  /*1270*/  LDS R5, [R27+0x3004] ;  /* 0x003004001b057984 */ /* 0x000fe40000000800 */
[----:B------:R-:W-:Y:S02]  /*1280*/  SHF.R.U32.HI R9, RZ, 0x1f, R8 ;  /* 0x0000001fff097819 */ /* 0x000fe40000011608 */
[----:B------:R-:W-:Y:S02]  /*1290*/  LDS R6, [R27+0x3008] ;  /* 0x003008001b067984 */ /* 0x000fe40000000800 */
[----:B------:R-:W-:Y:S02]  /*12a0*/  LEA.HI.SX32 R8, R8, R9, 0x1a ;  /* 0x0000000908087211 */ /* 0x000fe400078fd2ff */
[----:B------:R-:W0:Y:S03]  /*12b0*/  LDS R7, [R27+0x300c] ;  /* 0x00300c001b077984 */ /* 0x000e260000000800 */
[----:B------:R-:W-:-:S04]  /*12c0*/  IMAD R17, R8, -0x180, R17 ;  /* 0xfffffe8008117824 */ /* 0x000fc800078e0211 */
[----:B------:R-:W-:-:S04]  /*12d0*/  IMAD R17, R17, 0x384, R0 ;  /* 0x0000038411117824 */ /* 0x000fc800078e0200 */
[----:B------:R-:W-:-:S04]  /*12e0*/  IMAD R17, R8, 0xef100, R17 ;  /* 0x000ef10008117824 */ /* 0x000fc800078e0211 */
[----:B------:R-:W-:-:S05]  /*12f0*/  IMAD.WIDE R2, R17, 0x4, R2 ;  /* 0x0000000411027825 */ /* 0x000fca00078e0202 */
[----:B0-----:R-:W-:Y:S01]  /*1300*/  STG.E.128 desc[UR6][R2.64], R4 ;  /* 0x0000000402007986 */ /* 0x001fe2000c101d06 */
[----:B------:R-:W-:Y:S05]  /*1310*/  EXIT ;  /* 0x000000000000794d */ /* 0x000fea0003800000 */
.L_x_0:
[----:B------:R-:W-:-:S00]  /*1320*/  BRA `(.L_x_0) ;  /* 0xfffffffc00fc7947 */ /* 0x000fc0000383ffff */
[----:B------:R-:W-:-:S00]  /*1330*/  NOP ;  /* 0x0000000000007918 */ /* 0x000fc00000000000 */
        /* <DEDUP_REMOVED lines=12> */
.L_x_1:


//--------------------- .nv.global.init           --------------------------
	.section	.nv.global.init,"aw",@progbits
.nv.global.init:
	.type		_$_str,@object
	.size		_$_str,(_$_str_$_2 - _$_str)
_$_str:
        /*0000*/ 	.byte	0x5f, 0x5f, 0x43, 0x55, 0x44, 0x41, 0x5f, 0x46, 0x54, 0x5a, 0x00
	.type		_$_str_$_2,@object
	.size		_$_str_$_2,(.L_1 - _$_str_$_2)
_$_str_$_2:
        /*000b*/ 	.byte	0x5f, 0x5f, 0x43, 0x55, 0x44, 0x41, 0x5f, 0x50, 0x52, 0x45, 0x43, 0x5f, 0x53, 0x51, 0x52, 0x54
        /*001b*/ 	.byte	0x00
.L_1:


//--------------------- .nv.shared.triton_poi_fused__native_batch_norm_legit_no_training_relu_36 --------------------------
	.section	.nv.shared.triton_poi_fused__native_batch_norm_legit_no_training_relu_36,"aw",@nobits
	.sectionflags	@""
	.align	16
	.zero		1024


//--------------------- .nv.constant0.triton_poi_fused__native_batch_norm_legit_no_training_relu_36 --------------------------
	.section	.nv.constant0.triton_poi_fused__native_batch_norm_legit_no_training_relu_36,"a",@progbits
	.sectionflags	@""
	.align	4
.nv.constant0.triton_poi_fused__native_batch_norm_legit_no_training_relu_36:
	.zero		584
